	.headerflags	@"EF_CUDA_TEXMODE_UNIFIED EF_CUDA_64BIT_ADDRESS EF_CUDA_ACCELERATORS EF_CUDA_SM90 EF_CUDA_VIRTUAL_SM(EF_CUDA_SM90)"
	.elftype	@"ET_EXEC"


//--------------------- .nv.info                  --------------------------
	.section	.nv.info,"",@"SHT_CUDA_INFO"
	.align	4


	//----- nvinfo : EIATTR_REGCOUNT
	.align		4
        /*0000*/ 	.byte	0x04, 0x2f
        /*0002*/ 	.short	(.L_1 - .L_0)
	.align		4
.L_0:
        /*0004*/ 	.word	index@(triton_per_fused_add_div_mul_sum_4)
        /*0008*/ 	.word	0x00000020


	//----- nvinfo : EIATTR_MIN_STACK_SIZE
	.align		4
.L_1:
        /*000c*/ 	.byte	0x04, 0x12
        /*000e*/ 	.short	(.L_3 - .L_2)
	.align		4
.L_2:
        /*0010*/ 	.word	index@(triton_per_fused_add_div_mul_sum_4)
        /*0014*/ 	.word	0x00000000


	//----- nvinfo : EIATTR_FRAME_SIZE
	.align		4
.L_3:
        /*0018*/ 	.byte	0x04, 0x11
        /*001a*/ 	.short	(.L_5 - .L_4)
	.align		4
.L_4:
        /*001c*/ 	.word	index@(triton_per_fused_add_div_mul_sum_4)
        /*0020*/ 	.word	0x00000000


	//----- nvinfo : EIATTR_MIN_STACK_SIZE
	.align		4
.L_5:
        /*0024*/ 	.byte	0x04, 0x12
        /*0026*/ 	.short	(.L_7 - .L_6)
	.align		4
.L_6:
        /*0028*/ 	.word	index@(triton_per_fused_add_div_mul_sum_4)
        /*002c*/ 	.word	0x00000000
.L_7:


//--------------------- .nv.info.triton_per_fused_add_div_mul_sum_4 --------------------------
	.section	.nv.info.triton_per_fused_add_div_mul_sum_4,"",@"SHT_CUDA_INFO"
	.sectionflags	@""
	.align	4


	//----- nvinfo : EIATTR_CUDA_API_VERSION
	.align		4
        /*0000*/ 	.byte	0x04, 0x37
        /*0002*/ 	.short	(.L_9 - .L_8)
.L_8:
        /*0004*/ 	.word	0x0000007c


	//----- nvinfo : EIATTR_KPARAM_INFO
	.align		4
.L_9:
        /*0008*/ 	.byte	0x04, 0x17
        /*000a*/ 	.short	(.L_11 - .L_10)
.L_10:
        /*000c*/ 	.word	0x00000000
        /*0010*/ 	.short	0x0009
        /*0012*/ 	.short	0x0048
        /*0014*/ 	.byte	0x00, 0xf0, 0x11, 0x00


	//----- nvinfo : EIATTR_KPARAM_INFO
	.align		4
.L_11:
        /*0018*/ 	.byte	0x04, 0x17
        /*001a*/ 	.short	(.L_13 - .L_12)
.L_12:
        /*001c*/ 	.word	0x00000000
        /*0020*/ 	.short	0x0008
        /*0022*/ 	.short	0x0040
        /*0024*/ 	.byte	0x00, 0xf4, 0x21, 0x00


	//----- nvinfo : EIATTR_KPARAM_INFO
	.align		4
.L_13:
        /*0028*/ 	.byte	0x04, 0x17
        /*002a*/ 	.short	(.L_15 - .L_14)
.L_14:
        /*002c*/ 	.word	0x00000000
        /*0030*/ 	.short	0x0007
        /*0032*/ 	.short	0x0038
        /*0034*/ 	.byte	0x00, 0xf4, 0x21, 0x00


	//----- nvinfo : EIATTR_KPARAM_INFO
	.align		4
.L_15:
        /*0038*/ 	.byte	0x04, 0x17
        /*003a*/ 	.short	(.L_17 - .L_16)
.L_16:
        /*003c*/ 	.word	0x00000000
        /*0040*/ 	.short	0x0006
        /*0042*/ 	.short	0x0030
        /*0044*/ 	.byte	0x00, 0xf4, 0x21, 0x00


	//----- nvinfo : EIATTR_KPARAM_INFO
	.align		4
.L_17:
        /*0048*/ 	.byte	0x04, 0x17
        /*004a*/ 	.short	(.L_19 - .L_18)
.L_18:
        /*004c*/ 	.word	0x00000000
        /*0050*/ 	.short	0x0005
        /*0052*/ 	.short	0x0028
        /*0054*/ 	.byte	0x00, 0xf4, 0x21, 0x00


	//----- nvinfo : EIATTR_KPARAM_INFO
	.align		4
.L_19:
        /*0058*/ 	.byte	0x04, 0x17
        /*005a*/ 	.short	(.L_21 - .L_20)
.L_20:
        /*005c*/ 	.word	0x00000000
        /*0060*/ 	.short	0x0004
        /*0062*/ 	.short	0x0020
        /*0064*/ 	.byte	0x00, 0xf4, 0x21, 0x00


	//----- nvinfo : EIATTR_KPARAM_INFO
	.align		4
.L_21:
        /*0068*/ 	.byte	0x04, 0x17
        /*006a*/ 	.short	(.L_23 - .L_22)
.L_22:
        /*006c*/ 	.word	0x00000000
        /*0070*/ 	.short	0x0003
        /*0072*/ 	.short	0x0018
        /*0074*/ 	.byte	0x00, 0xf4, 0x21, 0x00


	//----- nvinfo : EIATTR_KPARAM_INFO
	.align		4
.L_23:
        /*0078*/ 	.byte	0x04, 0x17
        /*007a*/ 	.short	(.L_25 - .L_24)
.L_24:
        /*007c*/ 	.word	0x00000000
        /*0080*/ 	.short	0x0002
        /*0082*/ 	.short	0x0010
        /*0084*/ 	.byte	0x00, 0xf4, 0x21, 0x00


	//----- nvinfo : EIATTR_KPARAM_INFO
	.align		4
.L_25:
        /*0088*/ 	.byte	0x04, 0x17
        /*008a*/ 	.short	(.L_27 - .L_26)
.L_26:
        /*008c*/ 	.word	0x00000000
        /*0090*/ 	.short	0x0001
        /*0092*/ 	.short	0x0008
        /*0094*/ 	.byte	0x00, 0xf4, 0x21, 0x00


	//----- nvinfo : EIATTR_KPARAM_INFO
	.align		4
.L_27:
        /*0098*/ 	.byte	0x04, 0x17
        /*009a*/ 	.short	(.L_29 - .L_28)
.L_28:
        /*009c*/ 	.word	0x00000000
        /*00a0*/ 	.short	0x0000
        /*00a2*/ 	.short	0x0000
        /*00a4*/ 	.byte	0x00, 0xf4, 0x21, 0x00


	//----- nvinfo : EIATTR_SPARSE_MMA_MASK
	.align		4
.L_29:
        /*00a8*/ 	.byte	0x03, 0x50
        /*00aa*/ 	.short	0x0000


	//----- nvinfo : EIATTR_MAXREG_COUNT
	.align		4
        /*00ac*/ 	.byte	0x03, 0x1b
        /*00ae*/ 	.short	0x00ff


	//----- nvinfo : EIATTR_COOP_GROUP_MASK_REGIDS
	.align		4
        /*00b0*/ 	.byte	0x04, 0x29
        /*00b2*/ 	.short	(.L_31 - .L_30)


	//   ....[0]....
.L_30:
        /*00b4*/ 	.word	0xffffffff


	//   ....[1]....
        /*00b8*/ 	.word	0xffffffff


	//   ....[2]....
        /*00bc*/ 	.word	0xffffffff


	//   ....[3]....
        /*00c0*/ 	.word	0xffffffff


	//   ....[4]....
        /*00c4*/ 	.word	0xffffffff


	//   ....[5]....
        /*00c8*/ 	.word	0xffffffff


	//   ....[6]....
        /*00cc*/ 	.word	0xffffffff


	//   ....[7]....
        /*00d0*/ 	.word	0xffffffff


	//   ....[8]....
        /*00d4*/ 	.word	0xffffffff


	//   ....[9]....
        /*00d8*/ 	.word	0xffffffff


	//   ....[10]....
        /*00dc*/ 	.word	0xffffffff


	//   ....[11]....
        /*00e0*/ 	.word	0xffffffff


	//   ....[12]....
        /*00e4*/ 	.word	0xffffffff


	//   ....[13]....
        /*00e8*/ 	.word	0xffffffff


	//   ....[14]....
        /*00ec*/ 	.word	0xffffffff


	//   ....[15]....
        /*00f0*/ 	.word	0xffffffff


	//   ....[16]....
        /*00f4*/ 	.word	0xffffffff


	//   ....[17]....
        /*00f8*/ 	.word	0xffffffff


	//   ....[18]....
        /*00fc*/ 	.word	0xffffffff


	//   ....[19]....
        /*0100*/ 	.word	0xffffffff


	//   ....[20]....
        /*0104*/ 	.word	0xffffffff


	//   ....[21]....
        /*0108*/ 	.word	0xffffffff


	//   ....[22]....
        /*010c*/ 	.word	0xffffffff


	//   ....[23]....
        /*0110*/ 	.word	0xffffffff


	//----- nvinfo : EIATTR_COOP_GROUP_INSTR_OFFSETS
	.align		4
.L_31:
        /*0114*/ 	.byte	0x04, 0x28
        /*0116*/ 	.short	(.L_33 - .L_32)


	//   ....[0]....
.L_32:
        /*0118*/ 	.word	0x000007b0


	//   ....[1]....
        /*011c*/ 	.word	0x000008b0


	//   ....[2]....
        /*0120*/ 	.word	0x00000a20


	//   ....[3]....
        /*0124*/ 	.word	0x00000b10


	//   ....[4]....
        /*0128*/ 	.word	0x00000b30


	//   ....[5]....
        /*012c*/ 	.word	0x00000c80


	//   ....[6]....
        /*0130*/ 	.word	0x00000ce0


	//   ....[7]....
        /*0134*/ 	.word	0x00000e70


	//   ....[8]....
        /*0138*/ 	.word	0x00000f30


	//   ....[9]....
        /*013c*/ 	.word	0x00000f60


	//   ....[10]....
        /*0140*/ 	.word	0x00000fe0


	//   ....[11]....
        /*0144*/ 	.word	0x00001070


	//   ....[12]....
        /*0148*/ 	.word	0x000010d0


	//   ....[13]....
        /*014c*/ 	.word	0x00001110


	//   ....[14]....
        /*0150*/ 	.word	0x00001130


	//   ....[15]....
        /*0154*/ 	.word	0x00001170


	//   ....[16]....
        /*0158*/ 	.word	0x00001180


	//   ....[17]....
        /*015c*/ 	.word	0x000011e0


	//   ....[18]....
        /*0160*/ 	.word	0x00001220


	//   ....[19]....
        /*0164*/ 	.word	0x00001260


	//   ....[20]....
        /*0168*/ 	.word	0x00001290


	//   ....[21]....
        /*016c*/ 	.word	0x000012a0


	//   ....[22]....
        /*0170*/ 	.word	0x000012c0


	//   ....[23]....
        /*0174*/ 	.word	0x00001360


	//----- nvinfo : EIATTR_EXIT_INSTR_OFFSETS
	.align		4
.L_33:
        /*0178*/ 	.byte	0x04, 0x1c
        /*017a*/ 	.short	(.L_35 - .L_34)


	//   ....[0]....
.L_34:
        /*017c*/ 	.word	0x000013d0


	//   ....[1]....
        /*0180*/ 	.word	0x00001450


	//----- nvinfo : EIATTR_REQNTID
	.align		4
.L_35:
        /*0184*/ 	.byte	0x04, 0x10
        /*0186*/ 	.short	(.L_37 - .L_36)
.L_36:
        /*0188*/ 	.word	0x00000040
        /*018c*/ 	.word	0x00000001
        /*0190*/ 	.word	0x00000001


	//----- nvinfo : EIATTR_CBANK_PARAM_SIZE
	.align		4
.L_37:
        /*0194*/ 	.byte	0x03, 0x19
        /*0196*/ 	.short	0x004c


	//----- nvinfo : EIATTR_PARAM_CBANK
	.align		4
        /*0198*/ 	.byte	0x04, 0x0a
        /*019a*/ 	.short	(.L_39 - .L_38)
	.align		4
.L_38:
        /*019c*/ 	.word	index@(.nv.constant0.triton_per_fused_add_div_mul_sum_4)
        /*01a0*/ 	.short	0x0210
        /*01a2*/ 	.short	0x004c


	//----- nvinfo : EIATTR_SW_WAR
	.align		4
.L_39:
        /*01a4*/ 	.byte	0x04, 0x36
        /*01a6*/ 	.short	(.L_41 - .L_40)
.L_40:
        /*01a8*/ 	.word	0x00000008
.L_41:


//--------------------- .nv.callgraph             --------------------------
	.section	.nv.callgraph,"",@"SHT_CUDA_CALLGRAPH"
	.align	4
	.sectionentsize	8
	.align		4
        /*0000*/ 	.word	0x00000000
	.align		4
        /*0004*/ 	.word	0xffffffff
	.align		4
        /*0008*/ 	.word	0x00000000
	.align		4
        /*000c*/ 	.word	0xfffffffe
	.align		4
        /*0010*/ 	.word	0x00000000
	.align		4
        /*0014*/ 	.word	0xfffffffd
	.align		4
        /*0018*/ 	.word	0x00000000
	.align		4
        /*001c*/ 	.word	0xfffffffc


//--------------------- .text.triton_per_fused_add_div_mul_sum_4 --------------------------
	.section	.text.triton_per_fused_add_div_mul_sum_4,"ax",@progbits
	.sectionflags	@"SHF_BARRIERS=1"
	.align	128
        .global         triton_per_fused_add_div_mul_sum_4
        .type           triton_per_fused_add_div_mul_sum_4,@function
        .size           triton_per_fused_add_div_mul_sum_4,(.L_x_1 - triton_per_fused_add_div_mul_sum_4)
        .other          triton_per_fused_add_div_mul_sum_4,@"STO_CUDA_ENTRY STV_DEFAULT"
triton_per_fused_add_div_mul_sum_4:
.text.triton_per_fused_add_div_mul_sum_4:
[----:B------:R-:W0:Y:S01]  /*0000*/  LDC R1, c[0x0][0x28] ;  /* 0x00000a00ff017b82 */ /* 0x000e220000000800 */
[----:B------:R-:W1:Y:S07]  /*0010*/  S2R R0, SR_TID.X ;  /* 0x0000000000007919 */ /* 0x000e6e0000002100 */
[----:B------:R-:W2:Y:S01]  /*0020*/  LDC.64 R12, c[0x0][0x218] ;  /* 0x00008600ff0c7b82 */ /* 0x000ea20000000a00 */
[----:B------:R-:W-:-:S07]  /*0030*/  ULDC.64 UR6, c[0x0][0x208] ;  /* 0x0000820000067ab9 */ /* 0x000fce0000000a00 */
[----:B------:R-:W3:Y:S01]  /*0040*/  LDC.64 R16, c[0x0][0x228] ;  /* 0x00008a00ff107b82 */ /* 0x000ee20000000a00 */
[----:B-1----:R-:W-:-:S05]  /*0050*/  LOP3.LUT R29, R0, 0xf, RZ, 0xc0, !PT ;  /* 0x0000000f001d7812 */ /* 0x002fca00078ec0ff */
[----:B--2---:R-:W-:-:S05]  /*0060*/  IMAD.WIDE.U32 R14, R29, 0x4, R12 ;  /* 0x000000041d0e7825 */ /* 0x004fca00078e000c */
[----:B------:R-:W2:Y:S04]  /*0070*/  LDG.E.EL R10, desc[UR6][R14.64+0x40] ;  /* 0x000040060e0a7981 */ /* 0x000ea8000c2e1900 */
[----:B------:R-:W4:Y:S04]  /*0080*/  LDG.E.EL R5, desc[UR6][R14.64] ;  /* 0x000000060e057981 */ /* 0x000f28000c2e1900 */
[----:B------:R-:W5:Y:S04]  /*0090*/  LDG.E.EL R9, desc[UR6][R14.64+0x80] ;  /* 0x000080060e097981 */ /* 0x000f68000c2e1900 */
[----:B------:R1:W5:Y:S01]  /*00a0*/  LDG.E.EL R26, desc[UR6][R14.64+0xc0] ;  /* 0x0000c0060e1a7981 */ /* 0x000362000c2e1900 */
[----:B---3--:R-:W-:-:S05]  /*00b0*/  IMAD.WIDE.U32 R22, R29, 0x4, R16 ;  /* 0x000000041d167825 */ /* 0x008fca00078e0010 */
[----:B------:R-:W3:Y:S04]  /*00c0*/  LDG.E.EL R2, desc[UR6][R22.64+0x40] ;  /* 0x0000400616027981 */ /* 0x000ee8000c2e1900 */
[----:B------:R-:W3:Y:S01]  /*00d0*/  LDG.E.EL R18, desc[UR6][R22.64] ;  /* 0x0000000616127981 */ /* 0x000ee2000c2e1900 */
[----:B------:R-:W-:Y:S01]  /*00e0*/  LOP3.LUT R4, R0, 0x3f, RZ, 0xc0, !PT ;  /* 0x0000003f00047812 */ /* 0x000fe200078ec0ff */
[----:B-1----:R-:W1:Y:S02]  /*00f0*/  LDC.64 R14, c[0x0][0x220] ;  /* 0x00008800ff0e7b82 */ /* 0x002e640000000a00 */
[----:B------:R-:W3:Y:S02]  /*0100*/  LDG.E.EL R20, desc[UR6][R22.64+0x80] ;  /* 0x0000800616147981 */ /* 0x000ee4000c2e1900 */
[----:B------:R-:W-:-:S02]  /*0110*/  IMAD.WIDE.U32 R12, R4, 0x4, R12 ;  /* 0x00000004040c7825 */ /* 0x000fc400078e000c */
[----:B------:R-:W3:Y:S04]  /*0120*/  LDG.E.EL R25, desc[UR6][R22.64+0xc0] ;  /* 0x0000c00616197981 */ /* 0x000ee8000c2e1900 */
[----:B------:R1:W3:Y:S01]  /*0130*/  LDG.E R24, desc[UR6][R12.64] ;  /* 0x000000060c187981 */ /* 0x0002e2000c1e1900 */
[----:B------:R-:W-:-:S05]  /*0140*/  IMAD.WIDE.U32 R16, R4, 0x4, R16 ;  /* 0x0000000404107825 */ /* 0x000fca00078e0010 */
[----:B------:R1:W3:Y:S02]  /*0150*/  LDG.E R3, desc[UR6][R16.64] ;  /* 0x0000000610037981 */ /* 0x0002e4000c1e1900 */
[----:B-1----:R-:W1:Y:S01]  /*0160*/  LDC.64 R12, c[0x0][0x238] ;  /* 0x00008e00ff0c7b82 */ /* 0x002e620000000a00 */
[----:B------:R-:W-:-:S06]  /*0170*/  IMAD.WIDE.U32 R22, R4, 0x4, R14 ;  /* 0x0000000404167825 */ /* 0x000fcc00078e000e */
[----:B------:R-:W3:Y:S01]  /*0180*/  LDG.E R23, desc[UR6][R22.64] ;  /* 0x0000000616177981 */ /* 0x000ee2000c1e1900 */
[----:B-1----:R-:W-:-:S05]  /*0190*/  IMAD.WIDE.U32 R14, R29, 0x4, R12 ;  /* 0x000000041d0e7825 */ /* 0x002fca00078e000c */
[----:B------:R-:W3:Y:S04]  /*01a0*/  LDG.E.EL R19, desc[UR6][R14.64] ;  /* 0x000000060e137981 */ /* 0x000ee8000c2e1900 */
[----:B------:R-:W3:Y:S01]  /*01b0*/  LDG.E.EL R22, desc[UR6][R14.64+0x40] ;  /* 0x000040060e167981 */ /* 0x000ee2000c2e1900 */
[----:B------:R-:W-:-:S06]  /*01c0*/  IMAD.WIDE.U32 R12, R4, 0x4, R12 ;  /* 0x00000004040c7825 */ /* 0x000fcc00078e000c */
[----:B------:R-:W3:Y:S01]  /*01d0*/  LDG.E R12, desc[UR6][R12.64] ;  /* 0x000000060c0c7981 */ /* 0x000ee2000c1e1900 */
[C---:B--2---:R-:W-:Y:S02]  /*01e0*/  FSETP.GT.AND P1, PT, |R10|.reuse, 8.50705917302346158658e+37, PT ;  /* 0x7e8000000a00780b */ /* 0x044fe40003f24200 */
[----:B------:R-:W-:Y:S02]  /*01f0*/  FSETP.GEU.AND P3, PT, |R10|, 1.175494350822287508e-38, PT ;  /* 0x008000000a00780b */ /* 0x000fe40003f6e200 */
[C---:B----4-:R-:W-:Y:S02]  /*0200*/  FSETP.GT.AND P0, PT, |R5|.reuse, 8.50705917302346158658e+37, PT ;  /* 0x7e8000000500780b */ /* 0x050fe40003f04200 */
[----:B------:R-:W-:-:S07]  /*0210*/  FSETP.GEU.AND P2, PT, |R5|, 1.175494350822287508e-38, PT ;  /* 0x008000000500780b */ /* 0x000fce0003f4e200 */
[----:B------:R-:W-:-:S04]  /*0220*/  @P1 FMUL R10, R10, 0.25 ;  /* 0x3e8000000a0a1820 */ /* 0x000fc80000400000 */
[----:B------:R-:W-:Y:S01]  /*0230*/  @!P3 FMUL R10, R10, 16777216 ;  /* 0x4b8000000a0ab820 */ /* 0x000fe20000400000 */
[----:B------:R-:W-:-:S03]  /*0240*/  @P0 FMUL R5, R5, 0.25 ;  /* 0x3e80000005050820 */ /* 0x000fc60000400000 */
[----:B------:R-:W1:Y:S01]  /*0250*/  MUFU.RCP R21, R10 ;  /* 0x0000000a00157308 */ /* 0x000e620000001000 */
[----:B------:R-:W-:Y:S01]  /*0260*/  @!P2 FMUL R5, R5, 16777216 ;  /* 0x4b8000000505a820 */ /* 0x000fe20000400000 */
[C---:B-----5:R-:W-:Y:S02]  /*0270*/  FSETP.GT.AND P0, PT, |R9|.reuse, 8.50705917302346158658e+37, PT ;  /* 0x7e8000000900780b */ /* 0x060fe40003f04200 */
[----:B------:R-:W-:Y:S02]  /*0280*/  FSETP.GEU.AND P2, PT, |R9|, 1.175494350822287508e-38, PT ;  /* 0x008000000900780b */ /* 0x000fe40003f4e200 */
[C---:B------:R-:W-:Y:S02]  /*0290*/  FSETP.GT.AND P1, PT, |R26|.reuse, 8.50705917302346158658e+37, PT ;  /* 0x7e8000001a00780b */ /* 0x040fe40003f24200 */
[----:B------:R-:W2:Y:S01]  /*02a0*/  MUFU.RCP R28, R5 ;  /* 0x00000005001c7308 */ /* 0x000ea20000001000 */
[----:B------:R-:W-:Y:S01]  /*02b0*/  FSETP.GEU.AND P3, PT, |R26|, 1.175494350822287508e-38, PT ;  /* 0x008000001a00780b */ /* 0x000fe20003f6e200 */
[----:B01----:R-:W-:-:S05]  /*02c0*/  FMUL R16, R10, R21 ;  /* 0x000000150a107220 */ /* 0x003fca0000400000 */
[----:B------:R-:W-:Y:S01]  /*02d0*/  @P0 FMUL R9, R9, 0.25 ;  /* 0x3e80000009090820 */ /* 0x000fe20000400000 */
[----:B------:R-:W4:Y:S03]  /*02e0*/  LDG.E.EL R21, desc[UR6][R14.64+0x80] ;  /* 0x000080060e157981 */ /* 0x000f26000c2e1900 */
[----:B------:R-:W-:Y:S01]  /*02f0*/  @P1 FMUL R26, R26, 0.25 ;  /* 0x3e8000001a1a1820 */ /* 0x000fe20000400000 */
[----:B------:R-:W-:Y:S01]  /*0300*/  @!P2 FMUL R9, R9, 16777216 ;  /* 0x4b8000000909a820 */ /* 0x000fe20000400000 */
[----:B--2---:R-:W-:-:S03]  /*0310*/  FFMA R16, R5, R28, R16 ;  /* 0x0000001c05107223 */ /* 0x004fc60000000010 */
[----:B------:R-:W0:Y:S01]  /*0320*/  MUFU.RCP R10, R9 ;  /* 0x00000009000a7308 */ /* 0x000e220000001000 */
[----:B------:R1:W2:Y:S01]  /*0330*/  LDG.E.EL R5, desc[UR6][R14.64+0xc0] ;  /* 0x0000c0060e057981 */ /* 0x0002a2000c2e1900 */
[----:B------:R-:W-:Y:S01]  /*0340*/  @!P3 FMUL R26, R26, 16777216 ;  /* 0x4b8000001a1ab820 */ /* 0x000fe20000400000 */
[----:B---3--:R-:W-:-:S05]  /*0350*/  FSETP.GT.AND P1, PT, |R2|, 8.50705917302346158658e+37, PT ;  /* 0x7e8000000200780b */ /* 0x008fca0003f24200 */
[----:B------:R-:W3:Y:S01]  /*0360*/  MUFU.RCP R27, R26 ;  /* 0x0000001a001b7308 */ /* 0x000ee20000001000 */
[----:B------:R-:W-:Y:S02]  /*0370*/  FSETP.GEU.AND P3, PT, |R2|, 1.175494350822287508e-38, PT ;  /* 0x008000000200780b */ /* 0x000fe40003f6e200 */
[C---:B------:R-:W-:Y:S01]  /*0380*/  FSETP.GT.AND P0, PT, |R18|.reuse, 8.50705917302346158658e+37, PT ;  /* 0x7e8000001200780b */ /* 0x040fe20003f04200 */
[----:B-1----:R-:W1:Y:S01]  /*0390*/  LDC.64 R14, c[0x0][0x248] ;  /* 0x00009200ff0e7b82 */ /* 0x002e620000000a00 */
[----:B------:R-:W-:Y:S01]  /*03a0*/  FSETP.GEU.AND P2, PT, |R18|, 1.175494350822287508e-38, PT ;  /* 0x008000001200780b */ /* 0x000fe20003f4e200 */
[----:B0-----:R-:W-:Y:S02]  /*03b0*/  FFMA R17, R9, R10, R16 ;  /* 0x0000000a09117223 */ /* 0x001fe40000000010 */
[----:B------:R-:W-:Y:S02]  /*03c0*/  @P1 FMUL R2, R2, 0.25 ;  /* 0x3e80000002021820 */ /* 0x000fe40000400000 */
[----:B---3--:R-:W-:-:S02]  /*03d0*/  FFMA R10, R26, R27, R17 ;  /* 0x0000001b1a0a7223 */ /* 0x008fc40000000011 */
[----:B------:R-:W0:Y:S02]  /*03e0*/  LDC.64 R16, c[0x0][0x230] ;  /* 0x00008c00ff107b82 */ /* 0x000e240000000a00 */
[----:B------:R-:W-:Y:S02]  /*03f0*/  @!P3 FMUL R2, R2, 16777216 ;  /* 0x4b8000000202b820 */ /* 0x000fe40000400000 */
[----:B------:R-:W-:Y:S02]  /*0400*/  @P0 FMUL R18, R18, 0.25 ;  /* 0x3e80000012120820 */ /* 0x000fe40000400000 */
[----:B------:R-:W3:Y:S02]  /*0410*/  MUFU.RCP R9, R2 ;  /* 0x0000000200097308 */ /* 0x000ee40000001000 */
[----:B------:R-:W-:-:S06]  /*0420*/  @!P2 FMUL R18, R18, 16777216 ;  /* 0x4b8000001212a820 */ /* 0x000fcc0000400000 */
[----:B------:R-:W5:Y:S01]  /*0430*/  MUFU.RCP R27, R18 ;  /* 0x00000012001b7308 */ /* 0x000f620000001000 */
[----:B---3--:R-:W-:Y:S01]  /*0440*/  FMUL R9, R2, R9 ;  /* 0x0000000902097220 */ /* 0x008fe20000400000 */
[----:B0-----:R-:W-:-:S04]  /*0450*/  IMAD.WIDE.U32 R16, R4, 0x4, R16 ;  /* 0x0000000404107825 */ /* 0x001fc800078e0010 */
[----:B-----5:R-:W-:Y:S02]  /*0460*/  FFMA R27, R18, R27, R9 ;  /* 0x0000001b121b7223 */ /* 0x020fe40000000009 */
[----:B------:R-:W3:Y:S01]  /*0470*/  LDG.E R9, desc[UR6][R16.64] ;  /* 0x0000000610097981 */ /* 0x000ee2000c1e1900 */
[----:B-1----:R-:W-:-:S05]  /*0480*/  IMAD.WIDE.U32 R28, R29, 0x4, R14 ;  /* 0x000000041d1c7825 */ /* 0x002fca00078e000e */
[----:B------:R-:W5:Y:S04]  /*0490*/  LDG.E.EL R2, desc[UR6][R28.64] ;  /* 0x000000061c027981 */ /* 0x000f68000c2e1900 */
[----:B------:R-:W3:Y:S01]  /*04a0*/  LDG.E.EL R17, desc[UR6][R28.64+0x40] ;  /* 0x000040061c117981 */ /* 0x000ee2000c2e1900 */
[C---:B------:R-:W-:Y:S02]  /*04b0*/  FSETP.GT.AND P0, PT, |R20|.reuse, 8.50705917302346158658e+37, PT ;  /* 0x7e8000001400780b */ /* 0x040fe40003f04200 */
[C---:B------:R-:W-:Y:S01]  /*04c0*/  FSETP.GEU.AND P1, PT, |R20|.reuse, 1.175494350822287508e-38, PT ;  /* 0x008000001400780b */ /* 0x040fe20003f2e200 */
[----:B------:R-:W3:Y:S04]  /*04d0*/  LDG.E.EL R18, desc[UR6][R28.64+0x80] ;  /* 0x000080061c127981 */ /* 0x000ee8000c2e1900 */
[----:B------:R-:W3:Y:S06]  /*04e0*/  LDG.E.EL R16, desc[UR6][R28.64+0xc0] ;  /* 0x0000c0061c107981 */ /* 0x000eec000c2e1900 */
[----:B------:R-:W-:-:S04]  /*04f0*/  @P0 FMUL R20, R20, 0.25 ;  /* 0x3e80000014140820 */ /* 0x000fc80000400000 */
[----:B------:R-:W-:-:S04]  /*0500*/  @!P1 FMUL R20, R20, 16777216 ;  /* 0x4b80000014149820 */ /* 0x000fc80000400000 */
[----:B------:R-:W0:Y:S02]  /*0510*/  MUFU.RCP R13, R20 ;  /* 0x00000014000d7308 */ /* 0x000e240000001000 */
[----:B0-----:R-:W-:Y:S01]  /*0520*/  FFMA R20, R20, R13, R27 ;  /* 0x0000000d14147223 */ /* 0x001fe2000000001b */
[C---:B------:R-:W-:Y:S02]  /*0530*/  IMAD.WIDE.U32 R26, R4.reuse, 0x4, R14 ;  /* 0x00000004041a7825 */ /* 0x040fe400078e000e */
[----:B------:R-:W0:Y:S03]  /*0540*/  LDC.64 R14, c[0x0][0x240] ;  /* 0x00009000ff0e7b82 */ /* 0x000e260000000a00 */
[----:B------:R0:W5:Y:S02]  /*0550*/  LDG.E R13, desc[UR6][R26.64] ;  /* 0x000000061a0d7981 */ /* 0x000164000c1e1900 */
[----:B0-----:R-:W-:-:S06]  /*0560*/  IMAD.WIDE.U32 R26, R4, 0x4, R14 ;  /* 0x00000004041a7825 */ /* 0x001fcc00078e000e */
[----:B------:R0:W5:Y:S01]  /*0570*/  LDG.E R26, desc[UR6][R26.64] ;  /* 0x000000061a1a7981 */ /* 0x000162000c1e1900 */
[C---:B------:R-:W-:Y:S02]  /*0580*/  FSETP.GT.AND P0, PT, |R24|.reuse, 8.50705917302346158658e+37, PT ;  /* 0x7e8000001800780b */ /* 0x040fe40003f04200 */
[----:B------:R-:W-:Y:S02]  /*0590*/  FSETP.GEU.AND P1, PT, |R24|, 1.175494350822287508e-38, PT ;  /* 0x008000001800780b */ /* 0x000fe40003f2e200 */
[----:B------:R-:W-:-:S09]  /*05a0*/  FSETP.GEU.AND P2, PT, |R10|, 1.175494350822287508e-38, PT ;  /* 0x008000000a00780b */ /* 0x000fd20003f4e200 */
[----:B------:R-:W-:Y:S01]  /*05b0*/  @P0 FMUL R24, R24, 0.25 ;  /* 0x3e80000018180820 */ /* 0x000fe20000400000 */
[----:B------:R-:W-:-:S03]  /*05c0*/  FSETP.GT.AND P0, PT, |R10|, 8.50705917302346158658e+37, PT ;  /* 0x7e8000000a00780b */ /* 0x000fc60003f04200 */
[----:B------:R-:W-:-:S04]  /*05d0*/  @!P1 FMUL R24, R24, 16777216 ;  /* 0x4b80000018189820 */ /* 0x000fc80000400000 */
[----:B------:R-:W1:Y:S06]  /*05e0*/  MUFU.RCP R15, R24 ;  /* 0x00000018000f7308 */ /* 0x000e6c0000001000 */
[----:B------:R-:W-:-:S04]  /*05f0*/  @P0 FMUL R10, R10, 0.25 ;  /* 0x3e8000000a0a0820 */ /* 0x000fc80000400000 */
[----:B------:R-:W-:-:S04]  /*0600*/  @!P2 FMUL R10, R10, 16777216 ;  /* 0x4b8000000a0aa820 */ /* 0x000fc80000400000 */
[----:B0-----:R-:W0:Y:S01]  /*0610*/  MUFU.RCP R27, R10 ;  /* 0x0000000a001b7308 */ /* 0x001e220000001000 */
[----:B-1----:R-:W-:Y:S01]  /*0620*/  FMUL R28, R24, R15 ;  /* 0x0000000f181c7220 */ /* 0x002fe20000400000 */
[----:B------:R-:W-:Y:S01]  /*0630*/  FSETP.GT.AND P1, PT, |R25|, 8.50705917302346158658e+37, PT ;  /* 0x7e8000001900780b */ /* 0x000fe20003f24200 */
[----:B------:R-:W1:Y:S02]  /*0640*/  LDC.64 R14, c[0x0][0x250] ;  /* 0x00009400ff0e7b82 */ /* 0x000e640000000a00 */
[----:B------:R-:W-:-:S04]  /*0650*/  @P0 FMUL R28, R28, 0.25 ;  /* 0x3e8000001c1c0820 */ /* 0x000fc80000400000 */
[----:B------:R-:W-:-:S04]  /*0660*/  @!P2 FMUL R28, R28, 16777216 ;  /* 0x4b8000001c1ca820 */ /* 0x000fc80000400000 */
[----:B0-----:R-:W-:Y:S01]  /*0670*/  FMUL R27, R27, R28 ;  /* 0x0000001c1b1b7220 */ /* 0x001fe20000400000 */
[C---:B------:R-:W-:Y:S01]  /*0680*/  FSETP.GEU.AND P3, PT, |R25|.reuse, 1.175494350822287508e-38, PT ;  /* 0x008000001900780b */ /* 0x040fe20003f6e200 */
[----:B------:R-:W-:-:S03]  /*0690*/  @P1 FMUL R25, R25, 0.25 ;  /* 0x3e80000019191820 */ /* 0x000fc60000400000 */
[C---:B------:R-:W-:Y:S02]  /*06a0*/  FSETP.GT.AND P0, PT, |R27|.reuse, 8.50705917302346158658e+37, PT ;  /* 0x7e8000001b00780b */ /* 0x040fe40003f04200 */
[----:B------:R-:W-:Y:S01]  /*06b0*/  FSETP.GEU.AND P1, PT, |R27|, 1.175494350822287508e-38, PT ;  /* 0x008000001b00780b */ /* 0x000fe20003f2e200 */
[----:B-1----:R-:W-:-:S10]  /*06c0*/  IMAD.WIDE.U32 R14, R4, 0x4, R14 ;  /* 0x00000004040e7825 */ /* 0x002fd400078e000e */
[----:B------:R-:W-:Y:S01]  /*06d0*/  @P0 FMUL R27, R27, 0.25 ;  /* 0x3e8000001b1b0820 */ /* 0x000fe20000400000 */
[----:B------:R-:W-:Y:S01]  /*06e0*/  @!P3 FMUL R25, R25, 16777216 ;  /* 0x4b8000001919b820 */ /* 0x000fe20000400000 */
[----:B------:R0:W5:Y:S02]  /*06f0*/  LDG.E R14, desc[UR6][R14.64] ;  /* 0x000000060e0e7981 */ /* 0x000164000c1e1900 */
[----:B------:R-:W-:-:S04]  /*0700*/  @!P1 FMUL R27, R27, 16777216 ;  /* 0x4b8000001b1b9820 */ /* 0x000fc80000400000 */
[----:B------:R-:W1:Y:S01]  /*0710*/  MUFU.RCP R10, R27 ;  /* 0x0000001b000a7308 */ /* 0x000e620000001000 */
[----:B------:R-:W-:-:S07]  /*0720*/  FSETP.GT.AND P0, PT, |R3|, 8.50705917302346158658e+37, PT ;  /* 0x7e8000000300780b */ /* 0x000fce0003f04200 */
[----:B0-----:R-:W0:Y:S01]  /*0730*/  MUFU.RCP R15, R25 ;  /* 0x00000019000f7308 */ /* 0x001e220000001000 */
[----:B------:R-:W-:Y:S01]  /*0740*/  FSETP.GEU.AND P1, PT, |R3|, 1.175494350822287508e-38, PT ;  /* 0x008000000300780b */ /* 0x000fe20003f2e200 */
[----:B-1----:R-:W-:-:S04]  /*0750*/  FMUL R10, R27, R10 ;  /* 0x0000000a1b0a7220 */ /* 0x002fc80000400000 */
[----:B------:R-:W-:Y:S01]  /*0760*/  @P0 FMUL R3, R3, 0.25 ;  /* 0x3e80000003030820 */ /* 0x000fe20000400000 */
[----:B0-----:R-:W-:Y:S01]  /*0770*/  FFMA R28, R25, R15, R20 ;  /* 0x0000000f191c7223 */ /* 0x001fe20000000014 */
[----:B------:R-:W-:-:S06]  /*0780*/  FMUL R15, R23, R10 ;  /* 0x0000000a170f7220 */ /* 0x000fcc0000400000 */
[----:B------:R-:W-:Y:S01]  /*0790*/  @!P1 FMUL R3, R3, 16777216 ;  /* 0x4b80000003039820 */ /* 0x000fe20000400000 */
[C---:B------:R-:W-:Y:S01]  /*07a0*/  FSETP.GT.AND P0, PT, |R28|.reuse, 8.50705917302346158658e+37, PT ;  /* 0x7e8000001c00780b */ /* 0x040fe20003f04200 */
[----:B------:R-:W0:Y:S01]  /*07b0*/  SHFL.BFLY PT, R20, R15, 0x10, 0x1f ;  /* 0x0e001f000f147f89 */ /* 0x000e2200000e0000 */
[----:B------:R-:W-:Y:S01]  /*07c0*/  FSETP.GEU.AND P4, PT, |R28|, 1.175494350822287508e-38, PT ;  /* 0x008000001c00780b */ /* 0x000fe20003f8e200 */
[----:B------:R-:W1:Y:S01]  /*07d0*/  MUFU.RCP R24, R3 ;  /* 0x0000000300187308 */ /* 0x000e620000001000 */
[----:B------:R-:W-:Y:S02]  /*07e0*/  FSETP.GT.AND P2, PT, |R19|, 8.50705917302346158658e+37, PT ;  /* 0x7e8000001300780b */ /* 0x000fe40003f44200 */
[----:B------:R-:W-:-:S07]  /*07f0*/  FSETP.GT.AND P3, PT, |R22|, 8.50705917302346158658e+37, PT ;  /* 0x7e8000001600780b */ /* 0x000fce0003f64200 */
[----:B------:R-:W-:-:S04]  /*0800*/  @P0 FMUL R28, R28, 0.25 ;  /* 0x3e8000001c1c0820 */ /* 0x000fc80000400000 */
[----:B------:R-:W-:Y:S01]  /*0810*/  @!P4 FMUL R28, R28, 16777216 ;  /* 0x4b8000001c1cc820 */ /* 0x000fe20000400000 */
[----:B------:R-:W-:Y:S01]  /*0820*/  FSETP.GEU.AND P5, PT, |R19|, 1.175494350822287508e-38, PT ;  /* 0x008000001300780b */ /* 0x000fe20003fae200 */
[----:B-1----:R-:W-:Y:S01]  /*0830*/  FMUL R24, R3, R24 ;  /* 0x0000001803187220 */ /* 0x002fe20000400000 */
[----:B------:R-:W-:Y:S01]  /*0840*/  FSETP.GEU.AND P1, PT, |R22|, 1.175494350822287508e-38, PT ;  /* 0x008000001600780b */ /* 0x000fe20003f2e200 */
[----:B------:R-:W1:Y:S01]  /*0850*/  MUFU.RCP R25, R28 ;  /* 0x0000001c00197308 */ /* 0x000e620000001000 */
[----:B------:R-:W-:Y:S01]  /*0860*/  @P2 FMUL R19, R19, 0.25 ;  /* 0x3e80000013132820 */ /* 0x000fe20000400000 */
[----:B------:R-:W-:Y:S01]  /*0870*/  @P0 FMUL R24, R24, 0.25 ;  /* 0x3e80000018180820 */ /* 0x000fe20000400000 */
[----:B0-----:R-:W-:Y:S01]  /*0880*/  FFMA R23, R23, R10, R20 ;  /* 0x0000000a17177223 */ /* 0x001fe20000000014 */
[----:B------:R-:W-:Y:S02]  /*0890*/  @P3 FMUL R22, R22, 0.25 ;  /* 0x3e80000016163820 */ /* 0x000fe40000400000 */
[----:B------:R-:W-:-:S02]  /*08a0*/  @!P4 FMUL R24, R24, 16777216 ;  /* 0x4b8000001818c820 */ /* 0x000fc40000400000 */
[----:B------:R-:W0:Y:S04]  /*08b0*/  SHFL.BFLY PT, R20, R23, 0x8, 0x1f ;  /* 0x0d001f0017147f89 */ /* 0x000e2800000e0000 */
[----:B------:R-:W-:Y:S01]  /*08c0*/  @!P1 FMUL R22, R22, 16777216 ;  /* 0x4b80000016169820 */ /* 0x000fe20000400000 */
[----:B-1----:R-:W-:Y:S01]  /*08d0*/  FMUL R3, R25, R24 ;  /* 0x0000001819037220 */ /* 0x002fe20000400000 */
[----:B------:R-:W-:Y:S01]  /*08e0*/  @!P5 FMUL R19, R19, 16777216 ;  /* 0x4b8000001313d820 */ /* 0x000fe20000400000 */
[C---:B----4-:R-:W-:Y:S02]  /*08f0*/  FSETP.GT.AND P2, PT, |R21|.reuse, 8.50705917302346158658e+37, PT ;  /* 0x7e8000001500780b */ /* 0x050fe40003f44200 */
[----:B------:R-:W-:Y:S02]  /*0900*/  FSETP.GEU.AND P0, PT, |R21|, 1.175494350822287508e-38, PT ;  /* 0x008000001500780b */ /* 0x000fe40003f0e200 */
[----:B--2---:R-:W-:-:S02]  /*0910*/  FSETP.GT.AND P3, PT, |R5|, 8.50705917302346158658e+37, PT ;  /* 0x7e8000000500780b */ /* 0x004fc40003f64200 */
[----:B------:R-:W-:-:S07]  /*0920*/  FSETP.GEU.AND P4, PT, |R5|, 1.175494350822287508e-38, PT ;  /* 0x008000000500780b */ /* 0x000fce0003f8e200 */
[----:B------:R-:W-:Y:S01]  /*0930*/  @P2 FMUL R21, R21, 0.25 ;  /* 0x3e80000015152820 */ /* 0x000fe20000400000 */
[----:B------:R-:W1:Y:S03]  /*0940*/  MUFU.RCP R15, R22 ;  /* 0x00000016000f7308 */ /* 0x000e660000001000 */
[----:B------:R-:W-:Y:S01]  /*0950*/  @!P0 FMUL R21, R21, 16777216 ;  /* 0x4b80000015158820 */ /* 0x000fe20000400000 */
[----:B------:R-:W-:Y:S01]  /*0960*/  FSETP.GT.AND P0, PT, |R3|, 8.50705917302346158658e+37, PT ;  /* 0x7e8000000300780b */ /* 0x000fe20003f04200 */
[----:B------:R-:W-:-:S03]  /*0970*/  @P3 FMUL R5, R5, 0.25 ;  /* 0x3e80000005053820 */ /* 0x000fc60000400000 */
[----:B------:R-:W2:Y:S01]  /*0980*/  MUFU.RCP R28, R19 ;  /* 0x00000013001c7308 */ /* 0x000ea20000001000 */
[----:B------:R-:W-:Y:S01]  /*0990*/  FSETP.GEU.AND P1, PT, |R3|, 1.175494350822287508e-38, PT ;  /* 0x008000000300780b */ /* 0x000fe20003f2e200 */
[----:B------:R-:W-:-:S06]  /*09a0*/  @!P4 FMUL R5, R5, 16777216 ;  /* 0x4b8000000505c820 */ /* 0x000fcc0000400000 */
[----:B------:R-:W4:Y:S01]  /*09b0*/  MUFU.RCP R25, R21 ;  /* 0x0000001500197308 */ /* 0x000f220000001000 */
[----:B0-----:R-:W-:Y:S01]  /*09c0*/  FADD R23, R23, R20 ;  /* 0x0000001417177221 */ /* 0x001fe20000000000 */
[----:B-1----:R-:W-:Y:S01]  /*09d0*/  FMUL R24, R22, R15 ;  /* 0x0000000f16187220 */ /* 0x002fe20000400000 */
[----:B------:R-:W-:-:S05]  /*09e0*/  @P0 FMUL R3, R3, 0.25 ;  /* 0x3e80000003030820 */ /* 0x000fca0000400000 */
[----:B------:R-:W0:Y:S01]  /*09f0*/  MUFU.RCP R10, R5 ;  /* 0x00000005000a7308 */ /* 0x000e220000001000 */
[----:B--2---:R-:W-:Y:S01]  /*0a00*/  FFMA R24, R19, R28, R24 ;  /* 0x0000001c13187223 */ /* 0x004fe20000000018 */
[----:B------:R-:W-:Y:S01]  /*0a10*/  @!P1 FMUL R3, R3, 16777216 ;  /* 0x4b80000003039820 */ /* 0x000fe20000400000 */
[----:B------:R-:W1:Y:S01]  /*0a20*/  SHFL.BFLY PT, R20, R23, 0x4, 0x1f ;  /* 0x0c801f0017147f89 */ /* 0x000e6200000e0000 */
[----:B------:R-:W-:Y:S01]  /*0a30*/  FSETP.GT.AND P1, PT, |R12|, 8.50705917302346158658e+37, PT ;  /* 0x7e8000000c00780b */ /* 0x000fe20003f24200 */
[----:B----4-:R-:W-:-:S03]  /*0a40*/  FFMA R24, R21, R25, R24 ;  /* 0x0000001915187223 */ /* 0x010fc60000000018 */
[----:B------:R-:W2:Y:S01]  /*0a50*/  MUFU.RCP R22, R3 ;  /* 0x0000000300167308 */ /* 0x000ea20000001000 */
[----:B------:R-:W-:Y:S01]  /*0a60*/  FSETP.GEU.AND P2, PT, |R12|, 1.175494350822287508e-38, PT ;  /* 0x008000000c00780b */ /* 0x000fe20003f4e200 */
[----:B0-----:R-:W-:-:S07]  /*0a70*/  FFMA R24, R5, R10, R24 ;  /* 0x0000000a05187223 */ /* 0x001fce0000000018 */
[----:B------:R-:W-:Y:S01]  /*0a80*/  @P1 FMUL R12, R12, 0.25 ;  /* 0x3e8000000c0c1820 */ /* 0x000fe20000400000 */
[C---:B------:R-:W-:Y:S02]  /*0a90*/  FSETP.GT.AND P0, PT, |R24|.reuse, 8.50705917302346158658e+37, PT ;  /* 0x7e8000001800780b */ /* 0x040fe40003f04200 */
[----:B------:R-:W-:Y:S01]  /*0aa0*/  FSETP.GEU.AND P1, PT, |R24|, 1.175494350822287508e-38, PT ;  /* 0x008000001800780b */ /* 0x000fe20003f2e200 */
[----:B--2---:R-:W-:Y:S01]  /*0ab0*/  FMUL R22, R3, R22 ;  /* 0x0000001603167220 */ /* 0x004fe20000400000 */
[----:B------:R-:W-:-:S03]  /*0ac0*/  @!P2 FMUL R12, R12, 16777216 ;  /* 0x4b8000000c0ca820 */ /* 0x000fc60000400000 */
[----:B---3--:R-:W-:Y:S01]  /*0ad0*/  FMUL R5, R9, R22 ;  /* 0x0000001609057220 */ /* 0x008fe20000400000 */
[----:B------:R-:W0:Y:S01]  /*0ae0*/  MUFU.RCP R3, R12 ;  /* 0x0000000c00037308 */ /* 0x000e220000001000 */
[----:B-1----:R-:W-:-:S04]  /*0af0*/  FADD R20, R23, R20 ;  /* 0x0000001417147221 */ /* 0x002fc80000000000 */
[----:B------:R-:W-:Y:S01]  /*0b00*/  @P0 FMUL R24, R24, 0.25 ;  /* 0x3e80000018180820 */ /* 0x000fe20000400000 */
[----:B------:R-:W1:Y:S03]  /*0b10*/  SHFL.BFLY PT, R10, R5, 0x10, 0x1f ;  /* 0x0e001f00050a7f89 */ /* 0x000e6600000e0000 */
[----:B------:R-:W-:Y:S01]  /*0b20*/  @!P1 FMUL R24, R24, 16777216 ;  /* 0x4b80000018189820 */ /* 0x000fe20000400000 */
[----:B------:R-:W2:Y:S01]  /*0b30*/  SHFL.BFLY PT, R15, R20, 0x2, 0x1f ;  /* 0x0c401f00140f7f89 */ /* 0x000ea200000e0000 */
[----:B------:R-:W-:-:S04]  /*0b40*/  FSETP.GT.AND P2, PT, |R17|, 8.50705917302346158658e+37, PT ;  /* 0x7e8000001100780b */ /* 0x000fc80003f44200 */
[----:B------:R-:W3:Y:S01]  /*0b50*/  MUFU.RCP R24, R24 ;  /* 0x0000001800187308 */ /* 0x000ee20000001000 */
[----:B0-----:R-:W-:Y:S01]  /*0b60*/  FMUL R3, R12, R3 ;  /* 0x000000030c037220 */ /* 0x001fe20000400000 */
[C---:B-----5:R-:W-:Y:S02]  /*0b70*/  FSETP.GT.AND P4, PT, |R2|.reuse, 8.50705917302346158658e+37, PT ;  /* 0x7e8000000200780b */ /* 0x060fe40003f84200 */
[----:B------:R-:W-:Y:S01]  /*0b80*/  FSETP.GEU.AND P3, PT, |R17|, 1.175494350822287508e-38, PT ;  /* 0x008000001100780b */ /* 0x000fe20003f6e200 */
[----:B------:R-:W-:Y:S01]  /*0b90*/  @P0 FMUL R3, R3, 0.25 ;  /* 0x3e80000003030820 */ /* 0x000fe20000400000 */
[----:B------:R-:W-:-:S03]  /*0ba0*/  FSETP.GEU.AND P5, PT, |R2|, 1.175494350822287508e-38, PT ;  /* 0x008000000200780b */ /* 0x000fc60003fae200 */
[----:B------:R-:W-:Y:S01]  /*0bb0*/  @!P1 FMUL R3, R3, 16777216 ;  /* 0x4b80000003039820 */ /* 0x000fe20000400000 */
[----:B------:R-:W-:Y:S01]  /*0bc0*/  @P2 FMUL R17, R17, 0.25 ;  /* 0x3e80000011112820 */ /* 0x000fe20000400000 */
[----:B------:R-:W0:Y:S02]  /*0bd0*/  S2UR UR5, SR_CgaCtaId ;  /* 0x00000000000579c3 */ /* 0x000e240000008800 */
[----:B---3--:R-:W-:Y:S01]  /*0be0*/  FMUL R3, R24, R3 ;  /* 0x0000000318037220 */ /* 0x008fe20000400000 */
[----:B-1----:R-:W-:Y:S01]  /*0bf0*/  FFMA R9, R9, R22, R10 ;  /* 0x0000001609097223 */ /* 0x002fe2000000000a */
[----:B------:R-:W-:Y:S01]  /*0c00*/  @P4 FMUL R2, R2, 0.25 ;  /* 0x3e80000002024820 */ /* 0x000fe20000400000 */
[----:B------:R-:W-:Y:S01]  /*0c10*/  FSETP.GT.AND P4, PT, |R18|, 8.50705917302346158658e+37, PT ;  /* 0x7e8000001200780b */ /* 0x000fe20003f84200 */
[----:B--2---:R-:W-:Y:S01]  /*0c20*/  FADD R10, R20, R15 ;  /* 0x0000000f140a7221 */ /* 0x004fe20000000000 */
[----:B------:R-:W-:Y:S01]  /*0c30*/  @!P3 FMUL R17, R17, 16777216 ;  /* 0x4b8000001111b820 */ /* 0x000fe20000400000 */
[C---:B------:R-:W-:Y:S01]  /*0c40*/  FSETP.GT.AND P0, PT, |R3|.reuse, 8.50705917302346158658e+37, PT ;  /* 0x7e8000000300780b */ /* 0x040fe20003f04200 */
[----:B------:R-:W-:Y:S01]  /*0c50*/  @!P5 FMUL R2, R2, 16777216 ;  /* 0x4b8000000202d820 */ /* 0x000fe20000400000 */
[----:B------:R-:W-:Y:S01]  /*0c60*/  FSETP.GEU.AND P6, PT, |R18|, 1.175494350822287508e-38, PT ;  /* 0x008000001200780b */ /* 0x000fe20003fce200 */
[----:B------:R-:W1:Y:S01]  /*0c70*/  MUFU.RCP R28, R17 ;  /* 0x00000011001c7308 */ /* 0x000e620000001000 */
[----:B------:R-:W2:Y:S01]  /*0c80*/  SHFL.BFLY PT, R15, R10, 0x1, 0x1f ;  /* 0x0c201f000a0f7f89 */ /* 0x000ea200000e0000 */
[----:B------:R-:W-:-:S02]  /*0c90*/  FSETP.GEU.AND P1, PT, |R3|, 1.175494350822287508e-38, PT ;  /* 0x008000000300780b */ /* 0x000fc40003f2e200 */
[----:B------:R-:W-:-:S04]  /*0ca0*/  FSETP.GT.AND P5, PT, |R16|, 8.50705917302346158658e+37, PT ;  /* 0x7e8000001000780b */ /* 0x000fc80003fa4200 */
[----:B------:R-:W3:Y:S01]  /*0cb0*/  MUFU.RCP R5, R2 ;  /* 0x0000000200057308 */ /* 0x000ee20000001000 */
[----:B------:R-:W-:Y:S01]  /*0cc0*/  FSETP.GEU.AND P2, PT, |R16|, 1.175494350822287508e-38, PT ;  /* 0x008000001000780b */ /* 0x000fe20003f4e200 */
[----:B------:R-:W-:Y:S01]  /*0cd0*/  @P4 FMUL R18, R18, 0.25 ;  /* 0x3e80000012124820 */ /* 0x000fe20000400000 */
[----:B------:R-:W4:Y:S01]  /*0ce0*/  SHFL.BFLY PT, R12, R9, 0x8, 0x1f ;  /* 0x0d001f00090c7f89 */ /* 0x000f2200000e0000 */
[----:B------:R-:W-:Y:S02]  /*0cf0*/  @P0 FMUL R3, R3, 0.25 ;  /* 0x3e80000003030820 */ /* 0x000fe40000400000 */
[----:B------:R-:W-:Y:S01]  /*0d00*/  @!P6 FMUL R18, R18, 16777216 ;  /* 0x4b8000001212e820 */ /* 0x000fe20000400000 */
[----:B-1----:R-:W-:Y:S01]  /*0d10*/  FMUL R17, R17, R28 ;  /* 0x0000001c11117220 */ /* 0x002fe20000400000 */
[----:B------:R-:W-:Y:S01]  /*0d20*/  @!P1 FMUL R3, R3, 16777216 ;  /* 0x4b80000003039820 */ /* 0x000fe20000400000 */
[----:B------:R-:W-:Y:S01]  /*0d30*/  @P5 FMUL R16, R16, 0.25 ;  /* 0x3e80000010105820 */ /* 0x000fe20000400000 */
[----:B------:R-:W-:Y:S01]  /*0d40*/  LOP3.LUT P1, RZ, R0, 0x1f, RZ, 0xc0, !PT ;  /* 0x0000001f00ff7812 */ /* 0x000fe2000782c0ff */
[----:B------:R-:W1:Y:S01]  /*0d50*/  MUFU.RCP R19, R18 ;  /* 0x0000001200137308 */ /* 0x000e620000001000 */
[----:B------:R-:W-:-:S02]  /*0d60*/  UMOV UR4, 0x400 ;  /* 0x0000040000047882 */ /* 0x000fc40000000000 */
[----:B------:R-:W-:Y:S01]  /*0d70*/  @!P2 FMUL R16, R16, 16777216 ;  /* 0x4b8000001010a820 */ /* 0x000fe20000400000 */
[----:B---3--:R-:W-:Y:S01]  /*0d80*/  FFMA R5, R2, R5, R17 ;  /* 0x0000000502057223 */ /* 0x008fe20000000011 */
[----:B0-----:R-:W-:Y:S01]  /*0d90*/  UPRMT UR4, UR5, 0x654, UR4 ;  /* 0x0000065405047896 */ /* 0x001fe20008000004 */
[----:B------:R-:W-:Y:S01]  /*0da0*/  SHF.R.U32.HI R2, RZ, 0x3, R0 ;  /* 0x00000003ff027819 */ /* 0x000fe20000011600 */
[----:B--2---:R-:W-:Y:S01]  /*0db0*/  FADD R15, R10, R15 ;  /* 0x0000000f0a0f7221 */ /* 0x004fe20000000000 */
[----:B------:R-:W0:Y:S02]  /*0dc0*/  MUFU.RCP R20, R16 ;  /* 0x0000001000147308 */ /* 0x000e240000001000 */
[----:B------:R-:W-:Y:S02]  /*0dd0*/  LOP3.LUT R2, R2, 0x4, RZ, 0xc0, !PT ;  /* 0x0000000402027812 */ /* 0x000fe400078ec0ff */
[----:B------:R-:W-:-:S03]  /*0de0*/  FSETP.GT.AND P0, PT, |R13|, 8.50705917302346158658e+37, PT ;  /* 0x7e8000000d00780b */ /* 0x000fc60003f04200 */
[----:B------:R-:W-:Y:S01]  /*0df0*/  @!P1 STS [R2+UR4], R15 ;  /* 0x0000000f02009988 */ /* 0x000fe20008000804 */
[----:B-1----:R-:W-:Y:S02]  /*0e00*/  FFMA R5, R18, R19, R5 ;  /* 0x0000001312057223 */ /* 0x002fe40000000005 */
[----:B------:R-:W1:Y:S01]  /*0e10*/  MUFU.RCP R18, R3 ;  /* 0x0000000300127308 */ /* 0x000e620000001000 */
[----:B----4-:R-:W-:Y:S01]  /*0e20*/  FADD R12, R9, R12 ;  /* 0x0000000c090c7221 */ /* 0x010fe20000000000 */
[----:B------:R-:W-:Y:S01]  /*0e30*/  BAR.SYNC.DEFER_BLOCKING 0x0 ;  /* 0x0000000000007b1d */ /* 0x000fe20000010000 */
[----:B------:R-:W-:Y:S01]  /*0e40*/  FSETP.GEU.AND P3, PT, |R13|, 1.175494350822287508e-38, PT ;  /* 0x008000000d00780b */ /* 0x000fe20003f6e200 */
[----:B0-----:R-:W-:Y:S01]  /*0e50*/  FFMA R20, R16, R20, R5 ;  /* 0x0000001410147223 */ /* 0x001fe20000000005 */
[----:B------:R-:W-:-:S03]  /*0e60*/  ISETP.GE.AND P2, PT, R0, 0x2, PT ;  /* 0x000000020000780c */ /* 0x000fc60003f46270 */
[----:B------:R-:W0:Y:S01]  /*0e70*/  SHFL.BFLY PT, R5, R12, 0x4, 0x1f ;  /* 0x0c801f000c057f89 */ /* 0x000e2200000e0000 */
[----:B------:R-:W-:Y:S01]  /*0e80*/  @P0 FMUL R13, R13, 0.25 ;  /* 0x3e8000000d0d0820 */ /* 0x000fe20000400000 */
[----:B------:R-:W-:Y:S01]  /*0e90*/  FSETP.GT.AND P0, PT, |R20|, 8.50705917302346158658e+37, PT ;  /* 0x7e8000001400780b */ /* 0x000fe20003f04200 */
[----:B-1----:R-:W-:-:S05]  /*0ea0*/  FMUL R9, R3, R18 ;  /* 0x0000001203097220 */ /* 0x002fca0000400000 */
[----:B------:R-:W-:Y:S01]  /*0eb0*/  @!P3 FMUL R13, R13, 16777216 ;  /* 0x4b8000000d0db820 */ /* 0x000fe20000400000 */
[----:B------:R-:W-:-:S03]  /*0ec0*/  LEA R3, R0, UR4, 0x2 ;  /* 0x0000000400037c11 */ /* 0x000fc6000f8e10ff */
[----:B------:R-:W1:Y:S01]  /*0ed0*/  MUFU.RCP R10, R13 ;  /* 0x0000000d000a7308 */ /* 0x000e620000001000 */
[----:B------:R-:W-:Y:S01]  /*0ee0*/  FSETP.GEU.AND P3, PT, |R20|, 1.175494350822287508e-38, PT ;  /* 0x008000001400780b */ /* 0x000fe20003f6e200 */
[----:B------:R-:W-:Y:S01]  /*0ef0*/  @!P2 LDS R11, [R3] ;  /* 0x00000000030ba984 */ /* 0x000fe20000000800 */
[----:B------:R-:W-:Y:S01]  /*0f00*/  FMUL R16, R26, R9 ;  /* 0x000000091a107220 */ /* 0x000fe20000400000 */
[----:B------:R-:W-:Y:S01]  /*0f10*/  @P0 FMUL R20, R20, 0.25 ;  /* 0x3e80000014140820 */ /* 0x000fe20000400000 */
[----:B0-----:R-:W-:-:S03]  /*0f20*/  FADD R5, R12, R5 ;  /* 0x000000050c057221 */ /* 0x001fc60000000000 */
[----:B------:R-:W0:Y:S06]  /*0f30*/  SHFL.BFLY PT, R17, R16, 0x10, 0x1f ;  /* 0x0e001f0010117f89 */ /* 0x000e2c00000e0000 */
[----:B------:R-:W-:Y:S01]  /*0f40*/  @!P3 FMUL R20, R20, 16777216 ;  /* 0x4b8000001414b820 */ /* 0x000fe20000400000 */
[----:B-1----:R-:W-:Y:S02]  /*0f50*/  FMUL R12, R13, R10 ;  /* 0x0000000a0d0c7220 */ /* 0x002fe40000400000 */
[----:B------:R-:W1:Y:S01]  /*0f60*/  SHFL.BFLY PT, R10, R5, 0x2, 0x1f ;  /* 0x0c401f00050a7f89 */ /* 0x000e6200000e0000 */
[----:B------:R-:W2:Y:S01]  /*0f70*/  MUFU.RCP R19, R20 ;  /* 0x0000001400137308 */ /* 0x000ea20000001000 */
[----:B------:R-:W-:-:S04]  /*0f80*/  @P0 FMUL R12, R12, 0.25 ;  /* 0x3e8000000c0c0820 */ /* 0x000fc80000400000 */
[----:B------:R-:W-:-:S04]  /*0f90*/  @!P3 FMUL R12, R12, 16777216 ;  /* 0x4b8000000c0cb820 */ /* 0x000fc80000400000 */
[----:B--2---:R-:W-:Y:S01]  /*0fa0*/  FMUL R19, R19, R12 ;  /* 0x0000000c13137220 */ /* 0x004fe20000400000 */
[----:B0-----:R-:W-:-:S04]  /*0fb0*/  FFMA R17, R26, R9, R17 ;  /* 0x000000091a117223 */ /* 0x001fc80000000011 */
[----:B------:R-:W-:Y:S01]  /*0fc0*/  FSETP.GT.AND P0, PT, |R19|, 8.50705917302346158658e+37, PT ;  /* 0x7e8000001300780b */ /* 0x000fe20003f04200 */
[----:B-1----:R-:W-:Y:S02]  /*0fd0*/  FADD R9, R5, R10 ;  /* 0x0000000a05097221 */ /* 0x002fe40000000000 */
[----:B------:R-:W0:Y:S01]  /*0fe0*/  SHFL.BFLY PT, R10, R11, 0x1, 0x1f ;  /* 0x0c201f000b0a7f89 */ /* 0x000e2200000e0000 */
[----:B------:R-:W-:Y:S02]  /*0ff0*/  LOP3.LUT R5, R0, 0x1, RZ, 0xc0, !PT ;  /* 0x0000000100057812 */ /* 0x000fe400078ec0ff */
[----:B------:R-:W-:-:S07]  /*1000*/  FSETP.GEU.AND P3, PT, |R19|, 1.175494350822287508e-38, PT ;  /* 0x008000001300780b */ /* 0x000fce0003f6e200 */
[----:B------:R-:W-:Y:S01]  /*1010*/  @P0 FMUL R19, R19, 0.25 ;  /* 0x3e80000013130820 */ /* 0x000fe20000400000 */
[----:B------:R-:W-:-:S04]  /*1020*/  ISETP.NE.U32.AND P0, PT, R5, 0x1, PT ;  /* 0x000000010500780c */ /* 0x000fc80003f05070 */
[----:B------:R-:W-:Y:S01]  /*1030*/  ISETP.LT.AND P0, PT, R0, 0x2, P0 ;  /* 0x000000020000780c */ /* 0x000fe20000701270 */
[----:B0-----:R-:W-:-:S12]  /*1040*/  FADD R10, R11, R10 ;  /* 0x0000000a0b0a7221 */ /* 0x001fd80000000000 */
[----:B------:R-:W-:Y:S01]  /*1050*/  @P0 STS [R3], R10 ;  /* 0x0000000a03000388 */ /* 0x000fe20000000800 */
[----:B------:R-:W-:Y:S06]  /*1060*/  BAR.SYNC.DEFER_BLOCKING 0x0 ;  /* 0x0000000000007b1d */ /* 0x000fec0000010000 */
[----:B------:R-:W0:Y:S04]  /*1070*/  SHFL.BFLY PT, R12, R9, 0x1, 0x1f ;  /* 0x0c201f00090c7f89 */ /* 0x000e2800000e0000 */
[----:B------:R-:W-:Y:S01]  /*1080*/  LDS R0, [UR4] ;  /* 0x00000004ff007984 */ /* 0x000fe20008000800 */
[----:B0-----:R-:W-:Y:S01]  /*1090*/  FADD R5, R9, R12 ;  /* 0x0000000c09057221 */ /* 0x001fe20000000000 */
[----:B------:R-:W-:Y:S06]  /*10a0*/  BAR.SYNC.DEFER_BLOCKING 0x0 ;  /* 0x0000000000007b1d */ /* 0x000fec0000010000 */
[----:B------:R-:W-:Y:S02]  /*10b0*/  @!P1 STS [R2+UR4], R5 ;  /* 0x0000000502009988 */ /* 0x000fe40008000804 */
[----:B------:R-:W-:Y:S06]  /*10c0*/  BAR.SYNC.DEFER_BLOCKING 0x0 ;  /* 0x0000000000007b1d */ /* 0x000fec0000010000 */
[----:B------:R-:W0:Y:S04]  /*10d0*/  SHFL.BFLY PT, R16, R17, 0x8, 0x1f ;  /* 0x0d001f0011107f89 */ /* 0x000e2800000e0000 */
[----:B------:R-:W1:Y:S01]  /*10e0*/  @!P2 LDS R8, [R3] ;  /* 0x000000000308a984 */ /* 0x000e620000000800 */
[----:B0-----:R-:W-:Y:S01]  /*10f0*/  FADD R16, R17, R16 ;  /* 0x0000001011107221 */ /* 0x001fe20000000000 */
[----:B------:R-:W-:-:S04]  /*1100*/  @!P3 FMUL R19, R19, 16777216 ;  /* 0x4b8000001313b820 */ /* 0x000fc80000400000 */
[----:B------:R-:W0:Y:S01]  /*1110*/  SHFL.BFLY PT, R13, R16, 0x4, 0x1f ;  /* 0x0c801f00100d7f89 */ /* 0x000e2200000e0000 */
[----:B------:R-:W2:Y:S03]  /*1120*/  MUFU.RCP R18, R19 ;  /* 0x0000001300127308 */ /* 0x000ea60000001000 */
[----:B-1----:R-:W1:Y:S01]  /*1130*/  SHFL.BFLY PT, R9, R8, 0x1, 0x1f ;  /* 0x0c201f0008097f89 */ /* 0x002e6200000e0000 */
[----:B--2---:R-:W-:Y:S01]  /*1140*/  FMUL R11, R19, R18 ;  /* 0x00000012130b7220 */ /* 0x004fe20000400000 */
[----:B0-----:R-:W-:-:S03]  /*1150*/  FADD R13, R16, R13 ;  /* 0x0000000d100d7221 */ /* 0x001fc60000000000 */
[----:B------:R-:W-:Y:S02]  /*1160*/  FMUL R15, R14, R11 ;  /* 0x0000000b0e0f7220 */ /* 0x000fe40000400000 */
[----:B------:R-:W0:Y:S04]  /*1170*/  SHFL.BFLY PT, R12, R13, 0x2, 0x1f ;  /* 0x0c401f000d0c7f89 */ /* 0x000e2800000e0000 */
[----:B------:R-:W2:Y:S01]  /*1180*/  SHFL.BFLY PT, R15, R15, 0x10, 0x1f ;  /* 0x0e001f000f0f7f89 */ /* 0x000ea200000e0000 */
[----:B-1----:R-:W-:-:S05]  /*1190*/  FADD R10, R8, R9 ;  /* 0x00000009080a7221 */ /* 0x002fca0000000000 */
[----:B------:R-:W-:Y:S01]  /*11a0*/  @P0 STS [R3], R10 ;  /* 0x0000000a03000388 */ /* 0x000fe20000000800 */
[----:B------:R-:W-:Y:S01]  /*11b0*/  BAR.SYNC.DEFER_BLOCKING 0x0 ;  /* 0x0000000000007b1d */ /* 0x000fe20000010000 */
[----:B0-----:R-:W-:Y:S01]  /*11c0*/  FADD R12, R13, R12 ;  /* 0x0000000c0d0c7221 */ /* 0x001fe20000000000 */
[----:B--2---:R-:W-:-:S04]  /*11d0*/  FFMA R14, R14, R11, R15 ;  /* 0x0000000b0e0e7223 */ /* 0x004fc8000000000f */
[----:B------:R-:W0:Y:S04]  /*11e0*/  SHFL.BFLY PT, R11, R12, 0x1, 0x1f ;  /* 0x0c201f000c0b7f89 */ /* 0x000e2800000e0000 */
[----:B------:R-:W-:Y:S01]  /*11f0*/  LDS R5, [UR4] ;  /* 0x00000004ff057984 */ /* 0x000fe20008000800 */
[----:B0-----:R-:W-:Y:S01]  /*1200*/  FADD R11, R12, R11 ;  /* 0x0000000b0c0b7221 */ /* 0x001fe20000000000 */
[----:B------:R-:W-:Y:S06]  /*1210*/  BAR.SYNC.DEFER_BLOCKING 0x0 ;  /* 0x0000000000007b1d */ /* 0x000fec0000010000 */
[----:B------:R-:W0:Y:S04]  /*1220*/  SHFL.BFLY PT, R17, R14, 0x8, 0x1f ;  /* 0x0d001f000e117f89 */ /* 0x000e2800000e0000 */
[----:B------:R-:W-:Y:S01]  /*1230*/  @!P1 STS [R2+UR4], R11 ;  /* 0x0000000b02009988 */ /* 0x000fe20008000804 */
[----:B------:R-:W-:Y:S01]  /*1240*/  BAR.SYNC.DEFER_BLOCKING 0x0 ;  /* 0x0000000000007b1d */ /* 0x000fe20000010000 */
[----:B0-----:R-:W-:-:S05]  /*1250*/  FADD R17, R14, R17 ;  /* 0x000000110e117221 */ /* 0x001fca0000000000 */
[----:B------:R-:W0:Y:S04]  /*1260*/  SHFL.BFLY PT, R16, R17, 0x4, 0x1f ;  /* 0x0c801f0011107f89 */ /* 0x000e2800000e0000 */
[----:B------:R-:W1:Y:S01]  /*1270*/  @!P2 LDS R7, [R3] ;  /* 0x000000000307a984 */ /* 0x000e620000000800 */
[----:B0-----:R-:W-:-:S05]  /*1280*/  FADD R16, R17, R16 ;  /* 0x0000001011107221 */ /* 0x001fca0000000000 */
[----:B------:R-:W0:Y:S04]  /*1290*/  SHFL.BFLY PT, R9, R16, 0x2, 0x1f ;  /* 0x0c401f0010097f89 */ /* 0x000e2800000e0000 */
[----:B-1----:R-:W1:Y:S01]  /*12a0*/  SHFL.BFLY PT, R8, R7, 0x1, 0x1f ;  /* 0x0c201f0007087f89 */ /* 0x002e6200000e0000 */
[----:B0-----:R-:W-:-:S05]  /*12b0*/  FADD R12, R16, R9 ;  /* 0x00000009100c7221 */ /* 0x001fca0000000000 */
[----:B------:R-:W0:Y:S01]  /*12c0*/  SHFL.BFLY PT, R9, R12, 0x1, 0x1f ;  /* 0x0c201f000c097f89 */ /* 0x000e2200000e0000 */
[----:B-1----:R-:W-:-:S05]  /*12d0*/  FADD R8, R7, R8 ;  /* 0x0000000807087221 */ /* 0x002fca0000000000 */
[----:B------:R-:W-:Y:S01]  /*12e0*/  @P0 STS [R3], R8 ;  /* 0x0000000803000388 */ /* 0x000fe20000000800 */
[----:B0-----:R-:W-:Y:S01]  /*12f0*/  FADD R13, R12, R9 ;  /* 0x000000090c0d7221 */ /* 0x001fe20000000000 */
[----:B------:R-:W-:Y:S06]  /*1300*/  BAR.SYNC.DEFER_BLOCKING 0x0 ;  /* 0x0000000000007b1d */ /* 0x000fec0000010000 */
[----:B------:R-:W-:Y:S02]  /*1310*/  LDS R9, [UR4] ;  /* 0x00000004ff097984 */ /* 0x000fe40008000800 */
[----:B------:R-:W-:Y:S06]  /*1320*/  BAR.SYNC.DEFER_BLOCKING 0x0 ;  /* 0x0000000000007b1d */ /* 0x000fec0000010000 */
[----:B------:R-:W-:Y:S02]  /*1330*/  @!P1 STS [R2+UR4], R13 ;  /* 0x0000000d02009988 */ /* 0x000fe40008000804 */
[----:B------:R-:W-:Y:S06]  /*1340*/  BAR.SYNC.DEFER_BLOCKING 0x0 ;  /* 0x0000000000007b1d */ /* 0x000fec0000010000 */
[----:B------:R-:W0:Y:S04]  /*1350*/  @!P2 LDS R6, [R3] ;  /* 0x000000000306a984 */ /* 0x000e280000000800 */
[----:B0-----:R-:W0:Y:S02]  /*1360*/  SHFL.BFLY PT, R7, R6, 0x1, 0x1f ;  /* 0x0c201f0006077f89 */ /* 0x001e2400000e0000 */
[----:B0-----:R-:W-:-:S05]  /*1370*/  FADD R10, R6, R7 ;  /* 0x00000007060a7221 */ /* 0x001fca0000000000 */
[----:B------:R0:W-:Y:S01]  /*1380*/  @P0 STS [R3], R10 ;  /* 0x0000000a03000388 */ /* 0x0001e20000000800 */
[----:B------:R-:W-:Y:S01]  /*1390*/  BAR.SYNC.DEFER_BLOCKING 0x0 ;  /* 0x0000000000007b1d */ /* 0x000fe20000010000 */
[----:B------:R-:W-:-:S05]  /*13a0*/  ISETP.NE.AND P0, PT, R4, RZ, PT ;  /* 0x000000ff0400720c */ /* 0x000fca0003f05270 */
[----:B------:R-:W1:Y:S02]  /*13b0*/  LDS R7, [UR4] ;  /* 0x00000004ff077984 */ /* 0x000e640008000800 */
[----:B------:R-:W-:Y:S06]  /*13c0*/  BAR.SYNC.DEFER_BLOCKING 0x0 ;  /* 0x0000000000007b1d */ /* 0x000fec0000010000 */
[----:B0-----:R-:W-:Y:S05]  /*13d0*/  @P0 EXIT ;  /* 0x000000000000094d */ /* 0x001fea0003800000 */
[----:B------:R-:W0:Y:S01]  /*13e0*/  LDC.64 R2, c[0x0][0x210] ;  /* 0x00008400ff027b82 */ /* 0x000e220000000a00 */
[----:B------:R-:W-:-:S04]  /*13f0*/  FADD R0, RZ, R0 ;  /* 0x00000000ff007221 */ /* 0x000fc80000000000 */
[----:B------:R-:W-:-:S04]  /*1400*/  FADD R0, R5, R0 ;  /* 0x0000000005007221 */ /* 0x000fc80000000000 */
[----:B------:R-:W-:-:S04]  /*1410*/  FADD R0, R9, R0 ;  /* 0x0000000009007221 */ /* 0x000fc80000000000 */
[----:B-1----:R-:W-:-:S04]  /*1420*/  FADD R0, R7, R0 ;  /* 0x0000000007007221 */ /* 0x002fc80000000000 */
[----:B------:R-:W-:-:S05]  /*1430*/  FMUL R5, R0, 0.0010000000474974513054 ;  /* 0x3a83126f00057820 */ /* 0x000fca0000400000 */
[----:B0-----:R-:W-:Y:S01]  /*1440*/  STG.E desc[UR6][R2.64], R5 ;  /* 0x0000000502007986 */ /* 0x001fe2000c101906 */
[----:B------:R-:W-:Y:S05]  /*1450*/  EXIT ;  /* 0x000000000000794d */ /* 0x000fea0003800000 */
.L_x_0:
[----:B------:R-:W-:-:S00]  /*1460*/  BRA `(.L_x_0) ;  /* 0xfffffffc00fc7947 */ /* 0x000fc0000383ffff */
[----:B------:R-:W-:-:S00]  /*1470*/  NOP ;  /* 0x0000000000007918 */ /* 0x000fc00000000000 */
        /* <DEDUP_REMOVED lines=8> */
.L_x_1:


//--------------------- .nv.shared.triton_per_fused_add_div_mul_sum_4 --------------------------
	.section	.nv.shared.triton_per_fused_add_div_mul_sum_4,"aw",@nobits
	.sectionflags	@""
	.align	16
	.zero		1024


//--------------------- .nv.constant0.triton_per_fused_add_div_mul_sum_4 --------------------------
	.section	.nv.constant0.triton_per_fused_add_div_mul_sum_4,"a",@progbits
	.sectionflags	@""
	.align	4
.nv.constant0.triton_per_fused_add_div_mul_sum_4:
	.zero		604
